	.headerflags	@"EF_CUDA_TEXMODE_UNIFIED EF_CUDA_64BIT_ADDRESS EF_CUDA_ACCELERATORS EF_CUDA_SM90 EF_CUDA_VIRTUAL_SM(EF_CUDA_SM90)"
	.elftype	@"ET_EXEC"


//--------------------- .nv.info                  --------------------------
	.section	.nv.info,"",@"SHT_CUDA_INFO"
	.align	4


	//----- nvinfo : EIATTR_REGCOUNT
	.align		4
        /*0000*/ 	.byte	0x04, 0x2f
        /*0002*/ 	.short	(.L_3 - .L_2)
	.align		4
.L_2:
        /*0004*/ 	.word	index@(triton_poi_fused_add_div_mean_mul_pow_sqrt_2)
        /*0008*/ 	.word	0x0000001c


	//----- nvinfo : EIATTR_MIN_STACK_SIZE
	.align		4
.L_3:
        /*000c*/ 	.byte	0x04, 0x12
        /*000e*/ 	.short	(.L_5 - .L_4)
	.align		4
.L_4:
        /*0010*/ 	.word	index@(triton_poi_fused_add_div_mean_mul_pow_sqrt_2)
        /*0014*/ 	.word	0x00000000


	//----- nvinfo : EIATTR_FRAME_SIZE
	.align		4
.L_5:
        /*0018*/ 	.byte	0x04, 0x11
        /*001a*/ 	.short	(.L_7 - .L_6)
	.align		4
.L_6:
        /*001c*/ 	.word	index@(triton_poi_fused_add_div_mean_mul_pow_sqrt_2)
        /*0020*/ 	.word	0x00000000


	//----- nvinfo : EIATTR_MIN_STACK_SIZE
	.align		4
.L_7:
        /*0024*/ 	.byte	0x04, 0x12
        /*0026*/ 	.short	(.L_9 - .L_8)
	.align		4
.L_8:
        /*0028*/ 	.word	index@(triton_poi_fused_add_div_mean_mul_pow_sqrt_2)
        /*002c*/ 	.word	0x00000000
.L_9:


//--------------------- .nv.info.triton_poi_fused_add_div_mean_mul_pow_sqrt_2 --------------------------
	.section	.nv.info.triton_poi_fused_add_div_mean_mul_pow_sqrt_2,"",@"SHT_CUDA_INFO"
	.sectionflags	@""
	.align	4


	//----- nvinfo : EIATTR_CUDA_API_VERSION
	.align		4
        /*0000*/ 	.byte	0x04, 0x37
        /*0002*/ 	.short	(.L_11 - .L_10)
.L_10:
        /*0004*/ 	.word	0x0000007c


	//----- nvinfo : EIATTR_KPARAM_INFO
	.align		4
.L_11:
        /*0008*/ 	.byte	0x04, 0x17
        /*000a*/ 	.short	(.L_13 - .L_12)
.L_12:
        /*000c*/ 	.word	0x00000000
        /*0010*/ 	.short	0x0004
        /*0012*/ 	.short	0x0020
        /*0014*/ 	.byte	0x00, 0xf0, 0x11, 0x00


	//----- nvinfo : EIATTR_KPARAM_INFO
	.align		4
.L_13:
        /*0018*/ 	.byte	0x04, 0x17
        /*001a*/ 	.short	(.L_15 - .L_14)
.L_14:
        /*001c*/ 	.word	0x00000000
        /*0020*/ 	.short	0x0003
        /*0022*/ 	.short	0x0018
        /*0024*/ 	.byte	0x00, 0xf4, 0x21, 0x00


	//----- nvinfo : EIATTR_KPARAM_INFO
	.align		4
.L_15:
        /*0028*/ 	.byte	0x04, 0x17
        /*002a*/ 	.short	(.L_17 - .L_16)
.L_16:
        /*002c*/ 	.word	0x00000000
        /*0030*/ 	.short	0x0002
        /*0032*/ 	.short	0x0010
        /*0034*/ 	.byte	0x00, 0xf4, 0x21, 0x00


	//----- nvinfo : EIATTR_KPARAM_INFO
	.align		4
.L_17:
        /*0038*/ 	.byte	0x04, 0x17
        /*003a*/ 	.short	(.L_19 - .L_18)
.L_18:
        /*003c*/ 	.word	0x00000000
        /*0040*/ 	.short	0x0001
        /*0042*/ 	.short	0x0008
        /*0044*/ 	.byte	0x00, 0xf4, 0x21, 0x00


	//----- nvinfo : EIATTR_KPARAM_INFO
	.align		4
.L_19:
        /*0048*/ 	.byte	0x04, 0x17
        /*004a*/ 	.short	(.L_21 - .L_20)
.L_20:
        /*004c*/ 	.word	0x00000000
        /*0050*/ 	.short	0x0000
        /*0052*/ 	.short	0x0000
        /*0054*/ 	.byte	0x00, 0xf4, 0x21, 0x00


	//----- nvinfo : EIATTR_SPARSE_MMA_MASK
	.align		4
.L_21:
        /*0058*/ 	.byte	0x03, 0x50
        /*005a*/ 	.short	0x0000


	//----- nvinfo : EIATTR_MAXREG_COUNT
	.align		4
        /*005c*/ 	.byte	0x03, 0x1b
        /*005e*/ 	.short	0x00ff


	//----- nvinfo : EIATTR_EXIT_INSTR_OFFSETS
	.align		4
        /*0060*/ 	.byte	0x04, 0x1c
        /*0062*/ 	.short	(.L_23 - .L_22)


	//   ....[0]....
.L_22:
        /*0064*/ 	.word	0x00000520


	//   ....[1]....
        /*0068*/ 	.word	0x00000540


	//----- nvinfo : EIATTR_REQNTID
	.align		4
.L_23:
        /*006c*/ 	.byte	0x04, 0x10
        /*006e*/ 	.short	(.L_25 - .L_24)
.L_24:
        /*0070*/ 	.word	0x00000020
        /*0074*/ 	.word	0x00000001
        /*0078*/ 	.word	0x00000001


	//----- nvinfo : EIATTR_CBANK_PARAM_SIZE
	.align		4
.L_25:
        /*007c*/ 	.byte	0x03, 0x19
        /*007e*/ 	.short	0x0024


	//----- nvinfo : EIATTR_PARAM_CBANK
	.align		4
        /*0080*/ 	.byte	0x04, 0x0a
        /*0082*/ 	.short	(.L_27 - .L_26)
	.align		4
.L_26:
        /*0084*/ 	.word	index@(.nv.constant0.triton_poi_fused_add_div_mean_mul_pow_sqrt_2)
        /*0088*/ 	.short	0x0210
        /*008a*/ 	.short	0x0024


	//----- nvinfo : EIATTR_SW_WAR
	.align		4
.L_27:
        /*008c*/ 	.byte	0x04, 0x36
        /*008e*/ 	.short	(.L_29 - .L_28)
.L_28:
        /*0090*/ 	.word	0x00000008
.L_29:


//--------------------- .nv.callgraph             --------------------------
	.section	.nv.callgraph,"",@"SHT_CUDA_CALLGRAPH"
	.align	4
	.sectionentsize	8
	.align		4
        /*0000*/ 	.word	0x00000000
	.align		4
        /*0004*/ 	.word	0xffffffff
	.align		4
        /*0008*/ 	.word	0x00000000
	.align		4
        /*000c*/ 	.word	0xfffffffe
	.align		4
        /*0010*/ 	.word	0x00000000
	.align		4
        /*0014*/ 	.word	0xfffffffd
	.align		4
        /*0018*/ 	.word	0x00000000
	.align		4
        /*001c*/ 	.word	0xfffffffc


//--------------------- .nv.constant4             --------------------------
	.section	.nv.constant4,"a",@progbits
	.align	8
	.align		8
.nv.constant4:
        /*0000*/ 	.dword	_$_str
	.align		8
        /*0008*/ 	.dword	_$_str_$_2


//--------------------- .text.triton_poi_fused_add_div_mean_mul_pow_sqrt_2 --------------------------
	.section	.text.triton_poi_fused_add_div_mean_mul_pow_sqrt_2,"ax",@progbits
	.align	128
        .global         triton_poi_fused_add_div_mean_mul_pow_sqrt_2
        .type           triton_poi_fused_add_div_mean_mul_pow_sqrt_2,@function
        .size           triton_poi_fused_add_div_mean_mul_pow_sqrt_2,(.L_x_1 - triton_poi_fused_add_div_mean_mul_pow_sqrt_2)
        .other          triton_poi_fused_add_div_mean_mul_pow_sqrt_2,@"STO_CUDA_ENTRY STV_DEFAULT"
triton_poi_fused_add_div_mean_mul_pow_sqrt_2:
.text.triton_poi_fused_add_div_mean_mul_pow_sqrt_2:
[----:B------:R-:W0:Y:S01]  /*0000*/  LDC R1, c[0x0][0x28] ;  /* 0x00000a00ff017b82 */ /* 0x000e220000000800 */
[----:B------:R-:W1:Y:S07]  /*0010*/  S2R R0, SR_TID.X ;  /* 0x0000000000007919 */ /* 0x000e6e0000002100 */
[----:B------:R-:W2:Y:S01]  /*0020*/  LDC.64 R14, c[0x0][0x218] ;  /* 0x00008600ff0e7b82 */ /* 0x000ea20000000a00 */
[----:B------:R-:W-:Y:S01]  /*0030*/  ULDC.64 UR4, c[0x0][0x208] ;  /* 0x0000820000047ab9 */ /* 0x000fe20000000a00 */
[----:B------:R-:W3:Y:S01]  /*0040*/  S2R R3, SR_CTAID.X ;  /* 0x0000000000037919 */ /* 0x000ee20000002500 */
[----:B------:R-:W-:-:S05]  /*0050*/  CS2R R6, SRZ ;  /* 0x0000000000067805 */ /* 0x000fca000001ff00 */
[----:B------:R-:W4:Y:S08]  /*0060*/  LDC.64 R20, c[0x0][0x210] ;  /* 0x00008400ff147b82 */ /* 0x000f300000000a00 */
[----:B------:R-:W5:Y:S01]  /*0070*/  LDC.64 R22, c[0x0][0x220] ;  /* 0x00008800ff167b82 */ /* 0x000f620000000a00 */
[----:B-1----:R-:W-:-:S04]  /*0080*/  SHF.L.U32 R0, R0, 0x1, RZ ;  /* 0x0000000100007819 */ /* 0x002fc800000006ff */
[----:B------:R-:W-:Y:S02]  /*0090*/  LOP3.LUT R0, R0, 0x3e, RZ, 0xc0, !PT ;  /* 0x0000003e00007812 */ /* 0x000fe400078ec0ff */
[----:B---3--:R-:W-:Y:S02]  /*00a0*/  SHF.R.S32.HI R5, RZ, 0x19, R3 ;  /* 0x00000019ff057819 */ /* 0x008fe40000011403 */
[----:B------:R-:W-:Y:S02]  /*00b0*/  LEA R0, R3, R0, 0x6 ;  /* 0x0000000003007211 */ /* 0x000fe400078e30ff */
[----:B------:R-:W-:Y:S02]  /*00c0*/  SGXT R5, R5, 0x1 ;  /* 0x000000010505781a */ /* 0x000fe40000000200 */
[----:B------:R-:W-:Y:S02]  /*00d0*/  SHF.R.S32.HI R3, RZ, 0x1f, R0 ;  /* 0x0000001fff037819 */ /* 0x000fe40000011400 */
[----:B------:R-:W-:-:S02]  /*00e0*/  LEA.HI R5, R5, R0, RZ, 0x4 ;  /* 0x0000000005057211 */ /* 0x000fc400078f20ff */
[-C--:B------:R-:W-:Y:S02]  /*00f0*/  LEA.HI R24, R3, R0.reuse, RZ, 0x2 ;  /* 0x0000000003187211 */ /* 0x080fe400078f10ff */
[----:B------:R-:W-:Y:S02]  /*0100*/  LOP3.LUT R5, R5, 0xfffffff0, RZ, 0xc0, !PT ;  /* 0xfffffff005057812 */ /* 0x000fe400078ec0ff */
[----:B------:R-:W-:Y:S02]  /*0110*/  LOP3.LUT R3, R24, 0xfffffffc, RZ, 0xc0, !PT ;  /* 0xfffffffc18037812 */ /* 0x000fe400078ec0ff */
[----:B------:R-:W-:Y:S02]  /*0120*/  ISETP.GE.AND P4, PT, R0, 0x40, PT ;  /* 0x000000400000780c */ /* 0x000fe40003f86270 */
[----:B------:R-:W-:Y:S02]  /*0130*/  IADD3 R9, R5, R0, -R3 ;  /* 0x0000000005097210 */ /* 0x000fe40007ffe803 */
[----:B------:R-:W-:-:S02]  /*0140*/  CS2R R4, SRZ ;  /* 0x0000000000047805 */ /* 0x000fc4000001ff00 */
[----:B------:R-:W-:Y:S02]  /*0150*/  CS2R R2, SRZ ;  /* 0x0000000000027805 */ /* 0x000fe4000001ff00 */
[----:B------:R-:W-:Y:S01]  /*0160*/  IADD3 R11, R9, 0x4, RZ ;  /* 0x00000004090b7810 */ /* 0x000fe20007ffe0ff */
[----:B--2---:R-:W-:-:S04]  /*0170*/  IMAD.WIDE R12, R9, 0x4, R14 ;  /* 0x00000004090c7825 */ /* 0x004fc800078e020e */
[--C-:B------:R-:W-:Y:S01]  /*0180*/  IMAD.WIDE R10, R11, 0x4, R14.reuse ;  /* 0x000000040b0a7825 */ /* 0x100fe200078e020e */
[----:B------:R-:W-:Y:S01]  /*0190*/  IADD3 R17, R9, 0x8, RZ ;  /* 0x0000000809117810 */ /* 0x000fe20007ffe0ff */
[----:B------:R-:W2:Y:S04]  /*01a0*/  @!P4 LDG.E.EL.64 R2, desc[UR4][R12.64] ;  /* 0x000000040c02c981 */ /* 0x000ea8000c2e1b00 */
[----:B------:R1:W3:Y:S01]  /*01b0*/  @!P4 LDG.E.EL.64 R4, desc[UR4][R10.64] ;  /* 0x000000040a04c981 */ /* 0x0002e2000c2e1b00 */
[----:B------:R-:W-:Y:S01]  /*01c0*/  IADD3 R19, R9, 0xc, RZ ;  /* 0x0000000c09137810 */ /* 0x000fe20007ffe0ff */
[----:B------:R-:W-:Y:S01]  /*01d0*/  IMAD.WIDE R16, R17, 0x4, R14 ;  /* 0x0000000411107825 */ /* 0x000fe200078e020e */
[----:B------:R-:W-:-:S03]  /*01e0*/  CS2R R8, SRZ ;  /* 0x0000000000087805 */ /* 0x000fc6000001ff00 */
[----:B------:R-:W-:Y:S01]  /*01f0*/  IMAD.WIDE R18, R19, 0x4, R14 ;  /* 0x0000000413127825 */ /* 0x000fe200078e020e */
[----:B------:R-:W2:Y:S04]  /*0200*/  @!P4 LDG.E.EL.64 R6, desc[UR4][R16.64] ;  /* 0x000000041006c981 */ /* 0x000ea8000c2e1b00 */
[----:B------:R4:W2:Y:S01]  /*0210*/  @!P4 LDG.E.EL.64 R8, desc[UR4][R18.64] ;  /* 0x000000041208c981 */ /* 0x0008a2000c2e1b00 */
[----:B------:R-:W-:Y:S02]  /*0220*/  SHF.R.S32.HI R24, RZ, 0x2, R24 ;  /* 0x00000002ff187819 */ /* 0x000fe40000011418 */
[----:B-1----:R-:W-:Y:S02]  /*0230*/  CS2R R10, SRZ ;  /* 0x00000000000a7805 */ /* 0x002fe4000001ff00 */
[----:B------:R-:W-:Y:S01]  /*0240*/  LEA.HI R25, R24, R24, RZ, 0x2 ;  /* 0x0000001818197211 */ /* 0x000fe200078f10ff */
[----:B------:R-:W-:-:S03]  /*0250*/  IMAD.WIDE R14, R0, 0x4, R14 ;  /* 0x00000004000e7825 */ /* 0x000fc600078e020e */
[----:B------:R-:W-:Y:S02]  /*0260*/  LOP3.LUT R25, R25, 0xfffffffc, RZ, 0xc0, !PT ;  /* 0xfffffffc19197812 */ /* 0x000fe400078ec0ff */
[----:B------:R3:W2:Y:S02]  /*0270*/  @!P4 LDG.E.64 R10, desc[UR4][R14.64] ;  /* 0x000000040e0ac981 */ /* 0x0006a4000c1e1b00 */
[----:B------:R-:W-:Y:S02]  /*0280*/  IADD3 R25, R24, -R25, RZ ;  /* 0x8000001918197210 */ /* 0x000fe40007ffe0ff */
[----:B0---4-:R-:W-:-:S03]  /*0290*/  CS2R R18, SRZ ;  /* 0x0000000000127805 */ /* 0x011fc6000001ff00 */
[----:B------:R-:W-:Y:S01]  /*02a0*/  IMAD.WIDE R12, R25, 0x4, R20 ;  /* 0x00000004190c7825 */ /* 0x000fe200078e0214 */
[----:B------:R-:W-:-:S03]  /*02b0*/  CS2R R20, SRZ ;  /* 0x0000000000147805 */ /* 0x000fc6000001ff00 */
[----:B-----5:R-:W-:Y:S01]  /*02c0*/  IMAD.WIDE R16, R25, 0x4, R22 ;  /* 0x0000000419107825 */ /* 0x020fe200078e0216 */
[----:B------:R-:W4:Y:S04]  /*02d0*/  @!P4 LDG.E.EL R18, desc[UR4][R12.64] ;  /* 0x000000040c12c981 */ /* 0x000f28000c2e1900 */
[----:B------:R-:W5:Y:S04]  /*02e0*/  @!P4 LDG.E.EL R19, desc[UR4][R12.64] ;  /* 0x000000040c13c981 */ /* 0x000f68000c2e1900 */
[----:B------:R-:W4:Y:S04]  /*02f0*/  @!P4 LDG.E.EL R21, desc[UR4][R16.64] ;  /* 0x000000041015c981 */ /* 0x000f28000c2e1900 */
[----:B------:R-:W5:Y:S01]  /*0300*/  @!P4 LDG.E.EL R20, desc[UR4][R16.64] ;  /* 0x000000041014c981 */ /* 0x000f62000c2e1900 */
[----:B---3--:R-:W-:-:S04]  /*0310*/  FMUL R15, R4, R4 ;  /* 0x00000004040f7220 */ /* 0x008fc80000400000 */
[----:B--2---:R-:W-:Y:S01]  /*0320*/  FFMA R15, R2, R2, R15 ;  /* 0x00000002020f7223 */ /* 0x004fe2000000000f */
[----:B------:R-:W-:Y:S01]  /*0330*/  FMUL R2, R5, R5 ;  /* 0x0000000505027220 */ /* 0x000fe20000400000 */
[----:B------:R-:W-:-:S03]  /*0340*/  HFMA2.MMA R4, -RZ, RZ, 1.625, 0 ;  /* 0x3e800000ff047435 */ /* 0x000fc600000001ff */
[----:B------:R-:W-:Y:S01]  /*0350*/  FFMA R2, R3, R3, R2 ;  /* 0x0000000303027223 */ /* 0x000fe20000000002 */
[----:B------:R-:W-:-:S03]  /*0360*/  FFMA R15, R6, R6, R15 ;  /* 0x00000006060f7223 */ /* 0x000fc6000000000f */
[----:B------:R-:W-:Y:S01]  /*0370*/  FFMA R2, R7, R7, R2 ;  /* 0x0000000707027223 */ /* 0x000fe20000000002 */
[----:B------:R-:W-:-:S03]  /*0380*/  FFMA R15, R8, R8, R15 ;  /* 0x00000008080f7223 */ /* 0x000fc6000000000f */
[----:B------:R-:W-:Y:S01]  /*0390*/  FFMA R2, R9, R9, R2 ;  /* 0x0000000909027223 */ /* 0x000fe20000000002 */
[----:B------:R-:W-:-:S03]  /*03a0*/  FFMA R15, R15, R4, 9.9999999747524270788e-07 ;  /* 0x358637bd0f0f7423 */ /* 0x000fc60000000004 */
[----:B------:R-:W-:Y:S01]  /*03b0*/  FFMA R4, R2, R4, 9.9999999747524270788e-07 ;  /* 0x358637bd02047423 */ /* 0x000fe20000000004 */
[----:B------:R-:W0:Y:S01]  /*03c0*/  MUFU.SQRT R5, R15 ;  /* 0x0000000f00057308 */ /* 0x000e220000002000 */
[----:B------:R-:W1:Y:S07]  /*03d0*/  LDC.64 R2, c[0x0][0x228] ;  /* 0x00008a00ff027b82 */ /* 0x000e6e0000000a00 */
[----:B------:R-:W2:Y:S01]  /*03e0*/  MUFU.SQRT R6, R4 ;  /* 0x0000000400067308 */ /* 0x000ea20000002000 */
[----:B0-----:R-:W-:-:S02]  /*03f0*/  FSETP.GT.AND P0, PT, R5, 8.50705917302346158658e+37, PT ;  /* 0x7e8000000500780b */ /* 0x001fc40003f04000 */
[----:B------:R-:W-:Y:S02]  /*0400*/  FSETP.GEU.AND P2, PT, R5, 1.175494350822287508e-38, PT ;  /* 0x008000000500780b */ /* 0x000fe40003f4e000 */
[C---:B--2---:R-:W-:Y:S02]  /*0410*/  FSETP.GT.AND P1, PT, R6.reuse, 8.50705917302346158658e+37, PT ;  /* 0x7e8000000600780b */ /* 0x044fe40003f24000 */
[----:B------:R-:W-:-:S07]  /*0420*/  FSETP.GEU.AND P3, PT, R6, 1.175494350822287508e-38, PT ;  /* 0x008000000600780b */ /* 0x000fce0003f6e000 */
[----:B------:R-:W-:-:S04]  /*0430*/  @P0 FMUL R5, R5, 0.25 ;  /* 0x3e80000005050820 */ /* 0x000fc80000400000 */
[----:B------:R-:W-:Y:S01]  /*0440*/  @!P2 FMUL R5, R5, 16777216 ;  /* 0x4b8000000505a820 */ /* 0x000fe20000400000 */
[----:B------:R-:W-:-:S04]  /*0450*/  @P1 FMUL R6, R6, 0.25 ;  /* 0x3e80000006061820 */ /* 0x000fc80000400000 */
[----:B------:R-:W-:Y:S01]  /*0460*/  @!P3 FMUL R6, R6, 16777216 ;  /* 0x4b8000000606b820 */ /* 0x000fe20000400000 */
[----:B------:R-:W0:Y:S01]  /*0470*/  MUFU.RCP R5, R5 ;  /* 0x0000000500057308 */ /* 0x000e220000001000 */
[----:B------:R-:W-:-:S07]  /*0480*/  @P0 FMUL R10, R10, 0.25 ;  /* 0x3e8000000a0a0820 */ /* 0x000fce0000400000 */
[----:B------:R-:W2:Y:S01]  /*0490*/  MUFU.RCP R6, R6 ;  /* 0x0000000600067308 */ /* 0x000ea20000001000 */
[----:B------:R-:W-:Y:S01]  /*04a0*/  @P1 FMUL R11, R11, 0.25 ;  /* 0x3e8000000b0b1820 */ /* 0x000fe20000400000 */
[----:B------:R-:W-:-:S03]  /*04b0*/  @!P2 FMUL R10, R10, 16777216 ;  /* 0x4b8000000a0aa820 */ /* 0x000fc60000400000 */
[----:B------:R-:W-:Y:S01]  /*04c0*/  @!P3 FMUL R11, R11, 16777216 ;  /* 0x4b8000000b0bb820 */ /* 0x000fe20000400000 */
[----:B0-----:R-:W-:Y:S01]  /*04d0*/  FMUL R10, R5, R10 ;  /* 0x0000000a050a7220 */ /* 0x001fe20000400000 */
[----:B-1----:R-:W-:-:S04]  /*04e0*/  IMAD.WIDE R2, R0, 0x4, R2 ;  /* 0x0000000400027825 */ /* 0x002fc800078e0202 */
[----:B----4-:R-:W-:Y:S01]  /*04f0*/  FFMA R10, R10, R18, R21 ;  /* 0x000000120a0a7223 */ /* 0x010fe20000000015 */
[----:B--2---:R-:W-:-:S04]  /*0500*/  FMUL R11, R6, R11 ;  /* 0x0000000b060b7220 */ /* 0x004fc80000400000 */
[----:B-----5:R-:W-:Y:S01]  /*0510*/  FFMA R11, R11, R19, R20 ;  /* 0x000000130b0b7223 */ /* 0x020fe20000000014 */
[----:B------:R-:W-:Y:S06]  /*0520*/  @P4 EXIT ;  /* 0x000000000000494d */ /* 0x000fec0003800000 */
[----:B------:R-:W-:Y:S01]  /*0530*/  STG.E.64 desc[UR4][R2.64], R10 ;  /* 0x0000000a02007986 */ /* 0x000fe2000c101b04 */
[----:B------:R-:W-:Y:S05]  /*0540*/  EXIT ;  /* 0x000000000000794d */ /* 0x000fea0003800000 */
.L_x_0:
[----:B------:R-:W-:-:S00]  /*0550*/  BRA `(.L_x_0) ;  /* 0xfffffffc00fc7947 */ /* 0x000fc0000383ffff */
[----:B------:R-:W-:-:S00]  /*0560*/  NOP ;  /* 0x0000000000007918 */ /* 0x000fc00000000000 */
        /* <DEDUP_REMOVED lines=9> */
.L_x_1:


//--------------------- .nv.global.init           --------------------------
	.section	.nv.global.init,"aw",@progbits
.nv.global.init:
	.type		_$_str,@object
	.size		_$_str,(_$_str_$_2 - _$_str)
_$_str:
        /*0000*/ 	.byte	0x5f, 0x5f, 0x43, 0x55, 0x44, 0x41, 0x5f, 0x46, 0x54, 0x5a, 0x00
	.type		_$_str_$_2,@object
	.size		_$_str_$_2,(.L_1 - _$_str_$_2)
_$_str_$_2:
        /*000b*/ 	.byte	0x5f, 0x5f, 0x43, 0x55, 0x44, 0x41, 0x5f, 0x50, 0x52, 0x45, 0x43, 0x5f, 0x53, 0x51, 0x52, 0x54
        /*001b*/ 	.byte	0x00
.L_1:


//--------------------- .nv.constant0.triton_poi_fused_add_div_mean_mul_pow_sqrt_2 --------------------------
	.section	.nv.constant0.triton_poi_fused_add_div_mean_mul_pow_sqrt_2,"a",@progbits
	.sectionflags	@""
	.align	4
.nv.constant0.triton_poi_fused_add_div_mean_mul_pow_sqrt_2:
	.zero		564
